//
// Generated by NVIDIA NVVM Compiler
//
// Compiler Build ID: CL-36424714
// Cuda compilation tools, release 13.0, V13.0.88
// Based on NVVM 20.0.0
//

.version 9.0
.target sm_100
.address_size 64

	// .globl	_Z12mythreadfuncv
.extern .func  (.param .b32 func_retval0) vprintf
(
	.param .b64 vprintf_param_0,
	.param .b64 vprintf_param_1
)
;
.global .align 1 .b8 $str[34] = {84, 104, 114, 101, 97, 100, 32, 97, 110, 100, 32, 66, 108, 111, 99, 107, 32, 73, 68, 32, 37, 100, 44, 37, 100, 44, 37, 100, 44, 37, 100, 32, 10};

.visible .entry _Z12mythreadfuncv()
{
	.local .align 16 .b8 	__local_depot0[16];
	.reg .b64 	%SP;
	.reg .b64 	%SPL;
	.reg .b32 	%r<7>;
	.reg .b64 	%rd<5>;

	mov.u64 	%SPL, __local_depot0;
	cvta.local.u64 	%SP, %SPL;
	add.u64 	%rd1, %SP, 0;
	add.u64 	%rd2, %SPL, 0;
	mov.u32 	%r1, %tid.x;
	mov.u32 	%r2, %tid.y;
	mov.u32 	%r3, %ctaid.x;
	mov.u32 	%r4, %ctaid.y;
	st.local.v4.u32 	[%rd2], {%r1, %r2, %r3, %r4};
	mov.u64 	%rd3, $str;
	cvta.global.u64 	%rd4, %rd3;
	{ // callseq 0, 0
	.param .b64 param0;
	st.param.b64 	[param0], %rd4;
	.param .b64 param1;
	st.param.b64 	[param1], %rd1;
	.param .b32 retval0;
	call.uni (retval0), 
	vprintf, 
	(
	param0, 
	param1
	);
	ld.param.b32 	%r5, [retval0];
	} // callseq 0
	ret;

}


// ===== COMPILED SASS (sm_100) =====

	.target	sm_100

	.elftype	@"ET_EXEC"


//--------------------- .note.nv.tkinfo           --------------------------
	.section	.note.nv.tkinfo,"",@"SHT_NOTE"
	.sectionflags	@"SHF_NOTE_NV_TKINFO"
	.tkinfo
        /*0018*/ 	.word	0x00000002
        /*0030*/ 	.string	""
        /*0030*/ 	.string	"ptxas"
        /*0030*/ 	.string	"Cuda compilation tools, release 13.0, V13.0.88"
        /*0030*/ 	.string	"Build cuda_13.0.r13.0/compiler.36424714_0"
        /*0030*/ 	.string	"-arch sm_100 -m 64 "



//--------------------- .note.nv.cuinfo           --------------------------
	.section	.note.nv.cuinfo,"",@"SHT_NOTE"
	.sectionflags	@"SHF_NOTE_NV_CUINFO"
        /*0018*/ 	.short	0x0002
        /*001a*/ 	.short	0x0064
        /*001c*/ 	.short	0x0082
	.zero		2


//--------------------- .nv.info                  --------------------------
	.section	.nv.info,"",@"SHT_CUDA_INFO"
	.align	4


	//----- nvinfo : EIATTR_REGCOUNT
	.align		4
        /*0000*/ 	.byte	0x04, 0x2f
        /*0002*/ 	.short	(.L_2 - .L_1)
	.align		4
.L_1:
        /*0004*/ 	.word	index@(_Z12mythreadfuncv)
        /*0008*/ 	.word	0x00000018


	//----- nvinfo : EIATTR_FRAME_SIZE
	.align		4
.L_2:
        /*000c*/ 	.byte	0x04, 0x11
        /*000e*/ 	.short	(.L_4 - .L_3)
	.align		4
.L_3:
        /*0010*/ 	.word	index@(_Z12mythreadfuncv)
        /*0014*/ 	.word	0x00000010


	//----- nvinfo : EIATTR_MIN_STACK_SIZE
	.align		4
.L_4:
        /*0018*/ 	.byte	0x04, 0x12
        /*001a*/ 	.short	(.L_6 - .L_5)
	.align		4
.L_5:
        /*001c*/ 	.word	index@(_Z12mythreadfuncv)
        /*0020*/ 	.word	0x00000010
.L_6:


//--------------------- .nv.compat                --------------------------
	.section	.nv.compat,"",@"SHT_CUDA_COMPAT_INFO"
	.align	4
        /*0000*/ 	.byte	0x02, 0x09, 0x00, 0x00, 0x02, 0x02, 0x01, 0x00, 0x02, 0x05, 0x05, 0x00, 0x03, 0x07, 0x01, 0x01
        /*0010*/ 	.byte	0x02, 0x03, 0x00, 0x00, 0x02, 0x06, 0x01, 0x00, 0x04, 0x0b, 0x08, 0x00, 0x09, 0x00, 0x00, 0x00
        /*0020*/ 	.byte	0x00, 0x00, 0x00, 0x00


//--------------------- .nv.info._Z12mythreadfuncv --------------------------
	.section	.nv.info._Z12mythreadfuncv,"",@"SHT_CUDA_INFO"
	.sectionflags	@""
	.align	4


	//----- nvinfo : EIATTR_CUDA_API_VERSION
	.align		4
        /*0000*/ 	.byte	0x04, 0x37
        /*0002*/ 	.short	(.L_8 - .L_7)
.L_7:
        /*0004*/ 	.word	0x00000082


	//----- nvinfo : EIATTR_SPARSE_MMA_MASK
	.align		4
.L_8:
        /*0008*/ 	.byte	0x03, 0x50
        /*000a*/ 	.short	0x0000


	//----- nvinfo : EIATTR_MAXREG_COUNT
	.align		4
        /*000c*/ 	.byte	0x03, 0x1b
        /*000e*/ 	.short	0x00ff


	//----- nvinfo : EIATTR_EXTERNS
	.align		4
        /*0010*/ 	.byte	0x04, 0x0f
        /*0012*/ 	.short	(.L_10 - .L_9)


	//   ....[0]....
	.align		4
.L_9:
        /*0014*/ 	.word	index@(vprintf)


	//----- nvinfo : EIATTR_MERCURY_ISA_VERSION
	.align		4
.L_10:
        /*0018*/ 	.byte	0x03, 0x5f
        /*001a*/ 	.short	0x0101


	//----- nvinfo : EIATTR_VRC_CTA_INIT_COUNT
	.align		4
        /*001c*/ 	.byte	0x02, 0x4a
	.zero		1
	.zero		1


	//----- nvinfo : EIATTR_SYSCALL_OFFSETS
	.align		4
        /*0020*/ 	.byte	0x04, 0x46
        /*0022*/ 	.short	(.L_12 - .L_11)


	//   ....[0]....
.L_11:
        /*0024*/ 	.word	0x00000110


	//----- nvinfo : EIATTR_EXIT_INSTR_OFFSETS
	.align		4
.L_12:
        /*0028*/ 	.byte	0x04, 0x1c
        /*002a*/ 	.short	(.L_14 - .L_13)


	//   ....[0]....
.L_13:
        /*002c*/ 	.word	0x00000120


	//----- nvinfo : EIATTR_SW_WAR
	.align		4
.L_14:
        /*0030*/ 	.byte	0x04, 0x36
        /*0032*/ 	.short	(.L_16 - .L_15)
.L_15:
        /*0034*/ 	.word	0x00000008
.L_16:


//--------------------- .nv.callgraph             --------------------------
	.section	.nv.callgraph,"",@"SHT_CUDA_CALLGRAPH"
	.align	4
	.sectionentsize	8
	.align		4
        /*0000*/ 	.word	0x00000000
	.align		4
        /*0004*/ 	.word	0xffffffff
	.align		4
        /*0008*/ 	.word	index@(_Z12mythreadfuncv)
	.align		4
        /*000c*/ 	.word	index@(vprintf)
	.align		4
        /*0010*/ 	.word	0x00000000
	.align		4
        /*0014*/ 	.word	0xfffffffe
	.align		4
        /*0018*/ 	.word	0x00000000
	.align		4
        /*001c*/ 	.word	0xfffffffd
	.align		4
        /*0020*/ 	.word	0x00000000
	.align		4
        /*0024*/ 	.word	0xfffffffc


//--------------------- .nv.constant4             --------------------------
	.section	.nv.constant4,"a",@progbits
	.align	8
	.align		8
.nv.constant4:
        /*0000*/ 	.dword	vprintf
	.align		8
        /*0008*/ 	.dword	$str


//--------------------- .text._Z12mythreadfuncv   --------------------------
	.section	.text._Z12mythreadfuncv,"ax",@progbits
	.align	128
        .global         _Z12mythreadfuncv
        .type           _Z12mythreadfuncv,@function
        .size           _Z12mythreadfuncv,(.L_x_2 - _Z12mythreadfuncv)
        .other          _Z12mythreadfuncv,@"STO_CUDA_ENTRY STV_DEFAULT"
_Z12mythreadfuncv:
.text._Z12mythreadfuncv:
[----:B------:R-:W0:Y:S01]  /*0000*/  LDC R1, c[0x0][0x37c] ;  /* 0x0000df00ff017b82 */ /* 0x000e220000000800 */
[----:B------:R-:W1:Y:S01]  /*0010*/  S2R R8, SR_TID.X ;  /* 0x0000000000087919 */ /* 0x000e620000002100 */
[----:B0-----:R-:W-:Y:S01]  /*0020*/  VIADD R1, R1, 0xfffffff0 ;  /* 0xfffffff001017836 */ /* 0x001fe20000000000 */
[----:B------:R-:W-:Y:S01]  /*0030*/  MOV R0, 0x0 ;  /* 0x0000000000007802 */ /* 0x000fe20000000f00 */
[----:B------:R-:W0:Y:S01]  /*0040*/  LDCU UR4, c[0x0][0x2f8] ;  /* 0x00005f00ff0477ac */ /* 0x000e220008000800 */
[----:B------:R-:W1:Y:S03]  /*0050*/  S2R R9, SR_TID.Y ;  /* 0x0000000000097919 */ /* 0x000e660000002200 */
[----:B------:R2:W3:Y:S01]  /*0060*/  LDC.64 R2, c[0x4][R0] ;  /* 0x0100000000027b82 */ /* 0x0004e20000000a00 */
[----:B------:R-:W4:Y:S01]  /*0070*/  LDCU.64 UR6, c[0x4][0x8] ;  /* 0x01000100ff0677ac */ /* 0x000f220008000a00 */
[----:B------:R-:W1:Y:S01]  /*0080*/  S2R R10, SR_CTAID.X ;  /* 0x00000000000a7919 */ /* 0x000e620000002500 */
[----:B------:R-:W5:Y:S01]  /*0090*/  LDCU UR5, c[0x0][0x2fc] ;  /* 0x00005f80ff0577ac */ /* 0x000f620008000800 */
[----:B------:R-:W1:Y:S01]  /*00a0*/  S2R R11, SR_CTAID.Y ;  /* 0x00000000000b7919 */ /* 0x000e620000002600 */
[----:B0-----:R-:W-:Y:S01]  /*00b0*/  IADD3 R6, P0, PT, R1, UR4, RZ ;  /* 0x0000000401067c10 */ /* 0x001fe2000ff1e0ff */
[----:B----4-:R-:W-:Y:S01]  /*00c0*/  IMAD.U32 R4, RZ, RZ, UR6 ;  /* 0x00000006ff047e24 */ /* 0x010fe2000f8e00ff */
[----:B------:R-:W-:-:S03]  /*00d0*/  MOV R5, UR7 ;  /* 0x0000000700057c02 */ /* 0x000fc60008000f00 */
[----:B-----5:R-:W-:Y:S01]  /*00e0*/  IMAD.X R7, RZ, RZ, UR5, P0 ;  /* 0x00000005ff077e24 */ /* 0x020fe200080e06ff */
[----:B-1----:R2:W-:Y:S07]  /*00f0*/  STL.128 [R1], R8 ;  /* 0x0000000801007387 */ /* 0x0025ee0000100c00 */
[----:B------:R-:W-:-:S07]  /*0100*/  LEPC R20, `(.L_x_0) ;  /* 0x000000001014794e */ /* 0x000fce0000000000 */
[----:B--23--:R-:W-:Y:S05]  /*0110*/  CALL.ABS.NOINC R2 ;  /* 0x0000000002007343 */ /* 0x00cfea0003c00000 */
.L_x_0:
[----:B------:R-:W-:Y:S05]  /*0120*/  EXIT ;  /* 0x000000000000794d */ /* 0x000fea0003800000 */
.L_x_1:
[----:B------:R-:W-:-:S00]  /*0130*/  BRA `(.L_x_1) ;  /* 0xfffffffc00fc7947 */ /* 0x000fc0000383ffff */
[----:B------:R-:W-:-:S00]  /*0140*/  NOP ;  /* 0x0000000000007918 */ /* 0x000fc00000000000 */
        /* <DEDUP_REMOVED lines=11> */
.L_x_2:


//--------------------- .nv.global.init           --------------------------
	.section	.nv.global.init,"aw",@progbits
.nv.global.init:
	.type		$str,@object
	.size		$str,(.L_0 - $str)
$str:
        /*0000*/ 	.byte	0x54, 0x68, 0x72, 0x65, 0x61, 0x64, 0x20, 0x61, 0x6e, 0x64, 0x20, 0x42, 0x6c, 0x6f, 0x63, 0x6b
        /*0010*/ 	.byte	0x20, 0x49, 0x44, 0x20, 0x25, 0x64, 0x2c, 0x25, 0x64, 0x2c, 0x25, 0x64, 0x2c, 0x25, 0x64, 0x20
        /*0020*/ 	.byte	0x0a, 0x00
.L_0:


//--------------------- .nv.shared.reserved.0     --------------------------
	.section	.nv.shared.reserved.0,"aw",@nobits
	.weak		__nv_reservedSMEM_offset_0_alias
	.size		__nv_reservedSMEM_offset_0_alias, 0, 64
	.other		__nv_reservedSMEM_offset_0_alias,@"STO_CUDA_RESERVED_SHARED STV_DEFAULT"
__nv_reservedSMEM_offset_0_alias:
	.zero		0
	.zero		64


//--------------------- .nv.constant0._Z12mythreadfuncv --------------------------
	.section	.nv.constant0._Z12mythreadfuncv,"a",@progbits
	.sectionflags	@""
	.align	4
.nv.constant0._Z12mythreadfuncv:
	.zero		896


//--------------------- SYMBOLS --------------------------

	.type		.nv.reservedSmem.offset0,@object
	.size		.nv.reservedSmem.offset0,0x4
	.type		vprintf,@function
